//
// Generated by NVIDIA NVVM Compiler
//
// Compiler Build ID: CL-36424714
// Cuda compilation tools, release 13.0, V13.0.88
// Based on NVVM 20.0.0
//

.version 9.0
.target sm_100
.address_size 64

	// .globl	_Z10cudakernelPf

.visible .entry _Z10cudakernelPf(
	.param .u64 .ptr .align 1 _Z10cudakernelPf_param_0
)
{
	.reg .pred 	%p<2>;
	.reg .b32 	%r<9>;
	.reg .b32 	%f<13>;
	.reg .b64 	%rd<5>;

	ld.param.u64 	%rd2, [_Z10cudakernelPf_param_0];
	cvta.to.global.u64 	%rd3, %rd2;
	mov.u32 	%r4, %tid.x;
	mov.u32 	%r5, %ctaid.x;
	mov.u32 	%r6, %ntid.x;
	mad.lo.s32 	%r7, %r5, %r6, %r4;
	cvt.rn.f32.s32 	%f4, %r7;
	mul.f32 	%f12, %f4, 0f35800000;
	mul.wide.s32 	%rd4, %r7, 4;
	add.s64 	%rd1, %rd3, %rd4;
	mov.b32 	%r8, 0;
$L__BB0_1:
	fma.rn.f32 	%f5, %f12, %f12, 0fBE800000;
	fma.rn.f32 	%f6, %f5, %f5, 0fBE800000;
	fma.rn.f32 	%f7, %f6, %f6, 0fBE800000;
	fma.rn.f32 	%f8, %f7, %f7, 0fBE800000;
	fma.rn.f32 	%f9, %f8, %f8, 0fBE800000;
	fma.rn.f32 	%f10, %f9, %f9, 0fBE800000;
	fma.rn.f32 	%f11, %f10, %f10, 0fBE800000;
	fma.rn.f32 	%f12, %f11, %f11, 0fBE800000;
	add.s32 	%r8, %r8, 8;
	setp.ne.s32 	%p1, %r8, 1000;
	@%p1 bra 	$L__BB0_1;
	st.global.f32 	[%rd1], %f12;
	ret;

}


// ===== COMPILED SASS (sm_100) =====

	.target	sm_100

	.elftype	@"ET_EXEC"


//--------------------- .note.nv.tkinfo           --------------------------
	.section	.note.nv.tkinfo,"",@"SHT_NOTE"
	.sectionflags	@"SHF_NOTE_NV_TKINFO"
	.tkinfo
        /*0018*/ 	.word	0x00000002
        /*0030*/ 	.string	""
        /*0030*/ 	.string	"ptxas"
        /*0030*/ 	.string	"Cuda compilation tools, release 13.0, V13.0.88"
        /*0030*/ 	.string	"Build cuda_13.0.r13.0/compiler.36424714_0"
        /*0030*/ 	.string	"-arch sm_100 -m 64 "



//--------------------- .note.nv.cuinfo           --------------------------
	.section	.note.nv.cuinfo,"",@"SHT_NOTE"
	.sectionflags	@"SHF_NOTE_NV_CUINFO"
        /*0018*/ 	.short	0x0002
        /*001a*/ 	.short	0x0064
        /*001c*/ 	.short	0x0082
	.zero		2


//--------------------- .nv.info                  --------------------------
	.section	.nv.info,"",@"SHT_CUDA_INFO"
	.align	4


	//----- nvinfo : EIATTR_REGCOUNT
	.align		4
        /*0000*/ 	.byte	0x04, 0x2f
        /*0002*/ 	.short	(.L_1 - .L_0)
	.align		4
.L_0:
        /*0004*/ 	.word	index@(_Z10cudakernelPf)
        /*0008*/ 	.word	0x00000008


	//----- nvinfo : EIATTR_FRAME_SIZE
	.align		4
.L_1:
        /*000c*/ 	.byte	0x04, 0x11
        /*000e*/ 	.short	(.L_3 - .L_2)
	.align		4
.L_2:
        /*0010*/ 	.word	index@(_Z10cudakernelPf)
        /*0014*/ 	.word	0x00000000


	//----- nvinfo : EIATTR_MIN_STACK_SIZE
	.align		4
.L_3:
        /*0018*/ 	.byte	0x04, 0x12
        /*001a*/ 	.short	(.L_5 - .L_4)
	.align		4
.L_4:
        /*001c*/ 	.word	index@(_Z10cudakernelPf)
        /*0020*/ 	.word	0x00000000
.L_5:


//--------------------- .nv.compat                --------------------------
	.section	.nv.compat,"",@"SHT_CUDA_COMPAT_INFO"
	.align	4
        /*0000*/ 	.byte	0x02, 0x09, 0x00, 0x00, 0x02, 0x02, 0x01, 0x00, 0x02, 0x05, 0x05, 0x00, 0x03, 0x07, 0x01, 0x01
        /*0010*/ 	.byte	0x02, 0x03, 0x00, 0x00, 0x02, 0x06, 0x01, 0x00, 0x04, 0x0b, 0x08, 0x00, 0x09, 0x00, 0x00, 0x00
        /*0020*/ 	.byte	0x00, 0x00, 0x00, 0x00


//--------------------- .nv.info._Z10cudakernelPf --------------------------
	.section	.nv.info._Z10cudakernelPf,"",@"SHT_CUDA_INFO"
	.sectionflags	@""
	.align	4


	//----- nvinfo : EIATTR_CUDA_API_VERSION
	.align		4
        /*0000*/ 	.byte	0x04, 0x37
        /*0002*/ 	.short	(.L_7 - .L_6)
.L_6:
        /*0004*/ 	.word	0x00000082


	//----- nvinfo : EIATTR_KPARAM_INFO
	.align		4
.L_7:
        /*0008*/ 	.byte	0x04, 0x17
        /*000a*/ 	.short	(.L_9 - .L_8)
.L_8:
        /*000c*/ 	.word	0x00000000
        /*0010*/ 	.short	0x0000
        /*0012*/ 	.short	0x0000
        /*0014*/ 	.byte	0x00, 0xf5, 0x21, 0x00


	//----- nvinfo : EIATTR_SPARSE_MMA_MASK
	.align		4
.L_9:
        /*0018*/ 	.byte	0x03, 0x50
        /*001a*/ 	.short	0x0000


	//----- nvinfo : EIATTR_MAXREG_COUNT
	.align		4
        /*001c*/ 	.byte	0x03, 0x1b
        /*001e*/ 	.short	0x00ff


	//----- nvinfo : EIATTR_MERCURY_ISA_VERSION
	.align		4
        /*0020*/ 	.byte	0x03, 0x5f
        /*0022*/ 	.short	0x0101


	//----- nvinfo : EIATTR_VRC_CTA_INIT_COUNT
	.align		4
        /*0024*/ 	.byte	0x02, 0x4a
	.zero		1
	.zero		1


	//----- nvinfo : EIATTR_EXIT_INSTR_OFFSETS
	.align		4
        /*0028*/ 	.byte	0x04, 0x1c
        /*002a*/ 	.short	(.L_11 - .L_10)


	//   ....[0]....
.L_10:
        /*002c*/ 	.word	0x00003f30


	//----- nvinfo : EIATTR_CBANK_PARAM_SIZE
	.align		4
.L_11:
        /*0030*/ 	.byte	0x03, 0x19
        /*0032*/ 	.short	0x0008


	//----- nvinfo : EIATTR_PARAM_CBANK
	.align		4
        /*0034*/ 	.byte	0x04, 0x0a
        /*0036*/ 	.short	(.L_13 - .L_12)
	.align		4
.L_12:
        /*0038*/ 	.word	index@(.nv.constant0._Z10cudakernelPf)
        /*003c*/ 	.short	0x0380
        /*003e*/ 	.short	0x0008


	//----- nvinfo : EIATTR_SW_WAR
	.align		4
.L_13:
        /*0040*/ 	.byte	0x04, 0x36
        /*0042*/ 	.short	(.L_15 - .L_14)
.L_14:
        /*0044*/ 	.word	0x00000008
.L_15:


//--------------------- .nv.callgraph             --------------------------
	.section	.nv.callgraph,"",@"SHT_CUDA_CALLGRAPH"
	.align	4
	.sectionentsize	8
	.align		4
        /*0000*/ 	.word	0x00000000
	.align		4
        /*0004*/ 	.word	0xffffffff
	.align		4
        /*0008*/ 	.word	0x00000000
	.align		4
        /*000c*/ 	.word	0xfffffffe
	.align		4
        /*0010*/ 	.word	0x00000000
	.align		4
        /*0014*/ 	.word	0xfffffffd
	.align		4
        /*0018*/ 	.word	0x00000000
	.align		4
        /*001c*/ 	.word	0xfffffffc


//--------------------- .text._Z10cudakernelPf    --------------------------
	.section	.text._Z10cudakernelPf,"ax",@progbits
	.align	128
        .global         _Z10cudakernelPf
        .type           _Z10cudakernelPf,@function
        .size           _Z10cudakernelPf,(.L_x_1 - _Z10cudakernelPf)
        .other          _Z10cudakernelPf,@"STO_CUDA_ENTRY STV_DEFAULT"
_Z10cudakernelPf:
.text._Z10cudakernelPf:
[----:B------:R-:W-:Y:S01]  /*0000*/  LDC R1, c[0x0][0x37c] ;  /* 0x0000df00ff017b82 */ /* 0x000fe20000000800 */
[----:B------:R-:W0:Y:S07]  /*0010*/  S2R R0, SR_TID.X ;  /* 0x0000000000007919 */ /* 0x000e2e0000002100 */
[----:B------:R-:W0:Y:S08]  /*0020*/  S2UR UR4, SR_CTAID.X ;  /* 0x00000000000479c3 */ /* 0x000e300000002500 */
[----:B------:R-:W0:Y:S02]  /*0030*/  LDC R3, c[0x0][0x360] ;  /* 0x0000d800ff037b82 */ /* 0x000e240000000800 */
[----:B0-----:R-:W-:Y:S01]  /*0040*/  IMAD R0, R3, UR4, R0 ;  /* 0x0000000403007c24 */ /* 0x001fe2000f8e0200 */
[----:B------:R-:W0:Y:S04]  /*0050*/  LDCU.64 UR4, c[0x0][0x358] ;  /* 0x00006b00ff0477ac */ /* 0x000e280008000a00 */
[----:B------:R-:W-:-:S05]  /*0060*/  I2FP.F32.S32 R2, R0 ;  /* 0x0000000000027245 */ /* 0x000fca0000201400 */
[----:B------:R-:W-:-:S04]  /*0070*/  FMUL R2, R2, 9.5367431640625e-07 ;  /* 0x3580000002027820 */ /* 0x000fc80000400000 */
[----:B------:R-:W-:-:S04]  /*0080*/  FFMA R2, R2, R2, -0.25 ;  /* 0xbe80000002027423 */ /* 0x000fc80000000002 */
        /* <DEDUP_REMOVED lines=991> */
[----:B------:R-:W-:Y:S02]  /*3e80*/  FFMA R4, R2, R2, -0.25 ;  /* 0xbe80000002047423 */ /* 0x000fe40000000002 */
[----:B------:R-:W1:Y:S02]  /*3e90*/  LDC.64 R2, c[0x0][0x380] ;  /* 0x0000e000ff027b82 */ /* 0x000e640000000a00 */
[----:B------:R-:W-:-:S04]  /*3ea0*/  FFMA R4, R4, R4, -0.25 ;  /* 0xbe80000004047423 */ /* 0x000fc80000000004 */
[----:B------:R-:W-:-:S04]  /*3eb0*/  FFMA R4, R4, R4, -0.25 ;  /* 0xbe80000004047423 */ /* 0x000fc80000000004 */
[----:B------:R-:W-:-:S04]  /*3ec0*/  FFMA R4, R4, R4, -0.25 ;  /* 0xbe80000004047423 */ /* 0x000fc80000000004 */
[----:B------:R-:W-:-:S04]  /*3ed0*/  FFMA R4, R4, R4, -0.25 ;  /* 0xbe80000004047423 */ /* 0x000fc80000000004 */
[----:B------:R-:W-:-:S04]  /*3ee0*/  FFMA R4, R4, R4, -0.25 ;  /* 0xbe80000004047423 */ /* 0x000fc80000000004 */
[----:B------:R-:W-:Y:S01]  /*3ef0*/  FFMA R4, R4, R4, -0.25 ;  /* 0xbe80000004047423 */ /* 0x000fe20000000004 */
[----:B-1----:R-:W-:-:S04]  /*3f00*/  IMAD.WIDE R2, R0, 0x4, R2 ;  /* 0x0000000400027825 */ /* 0x002fc800078e0202 */
[----:B------:R-:W-:-:S05]  /*3f10*/  FFMA R5, R4, R4, -0.25 ;  /* 0xbe80000004057423 */ /* 0x000fca0000000004 */
[----:B0-----:R-:W-:Y:S01]  /*3f20*/  STG.E desc[UR4][R2.64], R5 ;  /* 0x0000000502007986 */ /* 0x001fe2000c101904 */
[----:B------:R-:W-:Y:S05]  /*3f30*/  EXIT ;  /* 0x000000000000794d */ /* 0x000fea0003800000 */
.L_x_0:
[----:B------:R-:W-:-:S00]  /*3f40*/  BRA `(.L_x_0) ;  /* 0xfffffffc00fc7947 */ /* 0x000fc0000383ffff */
[----:B------:R-:W-:-:S00]  /*3f50*/  NOP ;  /* 0x0000000000007918 */ /* 0x000fc00000000000 */
        /* <DEDUP_REMOVED lines=10> */
.L_x_1:


//--------------------- .nv.shared.reserved.0     --------------------------
	.section	.nv.shared.reserved.0,"aw",@nobits
	.weak		__nv_reservedSMEM_offset_0_alias
	.size		__nv_reservedSMEM_offset_0_alias, 0, 64
	.other		__nv_reservedSMEM_offset_0_alias,@"STO_CUDA_RESERVED_SHARED STV_DEFAULT"
__nv_reservedSMEM_offset_0_alias:
	.zero		0
	.zero		64


//--------------------- .nv.constant0._Z10cudakernelPf --------------------------
	.section	.nv.constant0._Z10cudakernelPf,"a",@progbits
	.sectionflags	@""
	.align	4
.nv.constant0._Z10cudakernelPf:
	.zero		904


//--------------------- SYMBOLS --------------------------

	.type		.nv.reservedSmem.offset0,@object
	.size		.nv.reservedSmem.offset0,0x4
